//
// Generated by NVIDIA NVVM Compiler
//
// Compiler Build ID: CL-36424714
// Cuda compilation tools, release 13.0, V13.0.88
// Based on NVVM 20.0.0
//

.version 9.0
.target sm_100
.address_size 64

	// .globl	_Z19int_to_octal_kernelPiS_i

.visible .entry _Z19int_to_octal_kernelPiS_i(
	.param .u64 .ptr .align 1 _Z19int_to_octal_kernelPiS_i_param_0,
	.param .u64 .ptr .align 1 _Z19int_to_octal_kernelPiS_i_param_1,
	.param .u32 _Z19int_to_octal_kernelPiS_i_param_2
)
{
	.reg .pred 	%p<4>;
	.reg .b32 	%r<22>;
	.reg .b64 	%rd<9>;

	ld.param.u64 	%rd1, [_Z19int_to_octal_kernelPiS_i_param_0];
	ld.param.u64 	%rd2, [_Z19int_to_octal_kernelPiS_i_param_1];
	ld.param.u32 	%r10, [_Z19int_to_octal_kernelPiS_i_param_2];
	mov.u32 	%r11, %ctaid.x;
	mov.u32 	%r12, %ntid.x;
	mov.u32 	%r13, %tid.x;
	mad.lo.s32 	%r1, %r11, %r12, %r13;
	setp.ge.s32 	%p1, %r1, %r10;
	@%p1 bra 	$L__BB0_5;
	cvta.to.global.u64 	%rd3, %rd1;
	mul.wide.s32 	%rd4, %r1, 4;
	add.s64 	%rd5, %rd3, %rd4;
	ld.global.u32 	%r20, [%rd5];
	setp.lt.s32 	%p2, %r20, 1;
	mov.b32 	%r21, 0;
	@%p2 bra 	$L__BB0_4;
	mov.b32 	%r21, 0;
	mov.b32 	%r18, 1;
$L__BB0_3:
	and.b32  	%r17, %r20, 7;
	mad.lo.s32 	%r21, %r18, %r17, %r21;
	shr.u32 	%r7, %r20, 3;
	mul.lo.s32 	%r18, %r18, 10;
	setp.gt.u32 	%p3, %r20, 7;
	mov.u32 	%r20, %r7;
	@%p3 bra 	$L__BB0_3;
$L__BB0_4:
	cvta.to.global.u64 	%rd6, %rd2;
	add.s64 	%rd8, %rd6, %rd4;
	st.global.u32 	[%rd8], %r21;
$L__BB0_5:
	ret;

}


// ===== COMPILED SASS (sm_100) =====

	.target	sm_100

	.elftype	@"ET_EXEC"


//--------------------- .note.nv.tkinfo           --------------------------
	.section	.note.nv.tkinfo,"",@"SHT_NOTE"
	.sectionflags	@"SHF_NOTE_NV_TKINFO"
	.tkinfo
        /*0018*/ 	.word	0x00000002
        /*0030*/ 	.string	""
        /*0030*/ 	.string	"ptxas"
        /*0030*/ 	.string	"Cuda compilation tools, release 13.0, V13.0.88"
        /*0030*/ 	.string	"Build cuda_13.0.r13.0/compiler.36424714_0"
        /*0030*/ 	.string	"-arch sm_100 -m 64 "



//--------------------- .note.nv.cuinfo           --------------------------
	.section	.note.nv.cuinfo,"",@"SHT_NOTE"
	.sectionflags	@"SHF_NOTE_NV_CUINFO"
        /*0018*/ 	.short	0x0002
        /*001a*/ 	.short	0x0064
        /*001c*/ 	.short	0x0082
	.zero		2


//--------------------- .nv.info                  --------------------------
	.section	.nv.info,"",@"SHT_CUDA_INFO"
	.align	4


	//----- nvinfo : EIATTR_REGCOUNT
	.align		4
        /*0000*/ 	.byte	0x04, 0x2f
        /*0002*/ 	.short	(.L_1 - .L_0)
	.align		4
.L_0:
        /*0004*/ 	.word	index@(_Z19int_to_octal_kernelPiS_i)
        /*0008*/ 	.word	0x0000000a


	//----- nvinfo : EIATTR_FRAME_SIZE
	.align		4
.L_1:
        /*000c*/ 	.byte	0x04, 0x11
        /*000e*/ 	.short	(.L_3 - .L_2)
	.align		4
.L_2:
        /*0010*/ 	.word	index@(_Z19int_to_octal_kernelPiS_i)
        /*0014*/ 	.word	0x00000000


	//----- nvinfo : EIATTR_MIN_STACK_SIZE
	.align		4
.L_3:
        /*0018*/ 	.byte	0x04, 0x12
        /*001a*/ 	.short	(.L_5 - .L_4)
	.align		4
.L_4:
        /*001c*/ 	.word	index@(_Z19int_to_octal_kernelPiS_i)
        /*0020*/ 	.word	0x00000000
.L_5:


//--------------------- .nv.compat                --------------------------
	.section	.nv.compat,"",@"SHT_CUDA_COMPAT_INFO"
	.align	4
        /*0000*/ 	.byte	0x02, 0x09, 0x00, 0x00, 0x02, 0x02, 0x01, 0x00, 0x02, 0x05, 0x05, 0x00, 0x03, 0x07, 0x01, 0x01
        /*0010*/ 	.byte	0x02, 0x03, 0x00, 0x00, 0x02, 0x06, 0x01, 0x00, 0x04, 0x0b, 0x08, 0x00, 0x09, 0x00, 0x00, 0x00
        /*0020*/ 	.byte	0x00, 0x00, 0x00, 0x00


//--------------------- .nv.info._Z19int_to_octal_kernelPiS_i --------------------------
	.section	.nv.info._Z19int_to_octal_kernelPiS_i,"",@"SHT_CUDA_INFO"
	.sectionflags	@""
	.align	4


	//----- nvinfo : EIATTR_CUDA_API_VERSION
	.align		4
        /*0000*/ 	.byte	0x04, 0x37
        /*0002*/ 	.short	(.L_7 - .L_6)
.L_6:
        /*0004*/ 	.word	0x00000082


	//----- nvinfo : EIATTR_KPARAM_INFO
	.align		4
.L_7:
        /*0008*/ 	.byte	0x04, 0x17
        /*000a*/ 	.short	(.L_9 - .L_8)
.L_8:
        /*000c*/ 	.word	0x00000000
        /*0010*/ 	.short	0x0002
        /*0012*/ 	.short	0x0010
        /*0014*/ 	.byte	0x00, 0xf0, 0x11, 0x00


	//----- nvinfo : EIATTR_KPARAM_INFO
	.align		4
.L_9:
        /*0018*/ 	.byte	0x04, 0x17
        /*001a*/ 	.short	(.L_11 - .L_10)
.L_10:
        /*001c*/ 	.word	0x00000000
        /*0020*/ 	.short	0x0001
        /*0022*/ 	.short	0x0008
        /*0024*/ 	.byte	0x00, 0xf5, 0x21, 0x00


	//----- nvinfo : EIATTR_KPARAM_INFO
	.align		4
.L_11:
        /*0028*/ 	.byte	0x04, 0x17
        /*002a*/ 	.short	(.L_13 - .L_12)
.L_12:
        /*002c*/ 	.word	0x00000000
        /*0030*/ 	.short	0x0000
        /*0032*/ 	.short	0x0000
        /*0034*/ 	.byte	0x00, 0xf5, 0x21, 0x00


	//----- nvinfo : EIATTR_SPARSE_MMA_MASK
	.align		4
.L_13:
        /*0038*/ 	.byte	0x03, 0x50
        /*003a*/ 	.short	0x0000


	//----- nvinfo : EIATTR_MAXREG_COUNT
	.align		4
        /*003c*/ 	.byte	0x03, 0x1b
        /*003e*/ 	.short	0x00ff


	//----- nvinfo : EIATTR_MERCURY_ISA_VERSION
	.align		4
        /*0040*/ 	.byte	0x03, 0x5f
        /*0042*/ 	.short	0x0101


	//----- nvinfo : EIATTR_VRC_CTA_INIT_COUNT
	.align		4
        /*0044*/ 	.byte	0x02, 0x4a
	.zero		1
	.zero		1


	//----- nvinfo : EIATTR_EXIT_INSTR_OFFSETS
	.align		4
        /*0048*/ 	.byte	0x04, 0x1c
        /*004a*/ 	.short	(.L_15 - .L_14)


	//   ....[0]....
.L_14:
        /*004c*/ 	.word	0x00000070


	//   ....[1]....
        /*0050*/ 	.word	0x000001c0


	//----- nvinfo : EIATTR_CRS_STACK_SIZE
	.align		4
.L_15:
        /*0054*/ 	.byte	0x04, 0x1e
        /*0056*/ 	.short	(.L_17 - .L_16)
.L_16:
        /*0058*/ 	.word	0x00000000


	//----- nvinfo : EIATTR_CBANK_PARAM_SIZE
	.align		4
.L_17:
        /*005c*/ 	.byte	0x03, 0x19
        /*005e*/ 	.short	0x0014


	//----- nvinfo : EIATTR_PARAM_CBANK
	.align		4
        /*0060*/ 	.byte	0x04, 0x0a
        /*0062*/ 	.short	(.L_19 - .L_18)
	.align		4
.L_18:
        /*0064*/ 	.word	index@(.nv.constant0._Z19int_to_octal_kernelPiS_i)
        /*0068*/ 	.short	0x0380
        /*006a*/ 	.short	0x0014


	//----- nvinfo : EIATTR_SW_WAR
	.align		4
.L_19:
        /*006c*/ 	.byte	0x04, 0x36
        /*006e*/ 	.short	(.L_21 - .L_20)
.L_20:
        /*0070*/ 	.word	0x00000008
.L_21:


//--------------------- .nv.callgraph             --------------------------
	.section	.nv.callgraph,"",@"SHT_CUDA_CALLGRAPH"
	.align	4
	.sectionentsize	8
	.align		4
        /*0000*/ 	.word	0x00000000
	.align		4
        /*0004*/ 	.word	0xffffffff
	.align		4
        /*0008*/ 	.word	0x00000000
	.align		4
        /*000c*/ 	.word	0xfffffffe
	.align		4
        /*0010*/ 	.word	0x00000000
	.align		4
        /*0014*/ 	.word	0xfffffffd
	.align		4
        /*0018*/ 	.word	0x00000000
	.align		4
        /*001c*/ 	.word	0xfffffffc


//--------------------- .text._Z19int_to_octal_kernelPiS_i --------------------------
	.section	.text._Z19int_to_octal_kernelPiS_i,"ax",@progbits
	.align	128
        .global         _Z19int_to_octal_kernelPiS_i
        .type           _Z19int_to_octal_kernelPiS_i,@function
        .size           _Z19int_to_octal_kernelPiS_i,(.L_x_4 - _Z19int_to_octal_kernelPiS_i)
        .other          _Z19int_to_octal_kernelPiS_i,@"STO_CUDA_ENTRY STV_DEFAULT"
_Z19int_to_octal_kernelPiS_i:
.text._Z19int_to_octal_kernelPiS_i:
[----:B------:R-:W-:Y:S01]  /*0000*/  LDC R1, c[0x0][0x37c] ;  /* 0x0000df00ff017b82 */ /* 0x000fe20000000800 */
[----:B------:R-:W0:Y:S07]  /*0010*/  S2R R0, SR_TID.X ;  /* 0x0000000000007919 */ /* 0x000e2e0000002100 */
[----:B------:R-:W0:Y:S01]  /*0020*/  S2UR UR4, SR_CTAID.X ;  /* 0x00000000000479c3 */ /* 0x000e220000002500 */
[----:B------:R-:W1:Y:S07]  /*0030*/  LDCU UR5, c[0x0][0x390] ;  /* 0x00007200ff0577ac */ /* 0x000e6e0008000800 */
[----:B------:R-:W0:Y:S02]  /*0040*/  LDC R7, c[0x0][0x360] ;  /* 0x0000d800ff077b82 */ /* 0x000e240000000800 */
[----:B0-----:R-:W-:-:S05]  /*0050*/  IMAD R7, R7, UR4, R0 ;  /* 0x0000000407077c24 */ /* 0x001fca000f8e0200 */
[----:B-1----:R-:W-:-:S13]  /*0060*/  ISETP.GE.AND P0, PT, R7, UR5, PT ;  /* 0x0000000507007c0c */ /* 0x002fda000bf06270 */
[----:B------:R-:W-:Y:S05]  /*0070*/  @P0 EXIT ;  /* 0x000000000000094d */ /* 0x000fea0003800000 */
[----:B------:R-:W0:Y:S01]  /*0080*/  LDC.64 R2, c[0x0][0x380] ;  /* 0x0000e000ff027b82 */ /* 0x000e220000000a00 */
[----:B------:R-:W1:Y:S07]  /*0090*/  LDCU.64 UR4, c[0x0][0x358] ;  /* 0x00006b00ff0477ac */ /* 0x000e6e0008000a00 */
[----:B------:R-:W2:Y:S01]  /*00a0*/  LDC.64 R4, c[0x0][0x388] ;  /* 0x0000e200ff047b82 */ /* 0x000ea20000000a00 */
[----:B0-----:R-:W-:-:S06]  /*00b0*/  IMAD.WIDE R2, R7, 0x4, R2 ;  /* 0x0000000407027825 */ /* 0x001fcc00078e0202 */
[----:B-1----:R-:W3:Y:S01]  /*00c0*/  LDG.E R2, desc[UR4][R2.64] ;  /* 0x0000000402027981 */ /* 0x002ee2000c1e1900 */
[----:B------:R-:W-:Y:S01]  /*00d0*/  BSSY.RECONVERGENT B0, `(.L_x_0) ;  /* 0x000000d000007945 */ /* 0x000fe20003800200 */
[----:B--2---:R-:W-:-:S04]  /*00e0*/  IMAD.WIDE R4, R7, 0x4, R4 ;  /* 0x0000000407047825 */ /* 0x004fc800078e0204 */
[----:B------:R-:W-:Y:S01]  /*00f0*/  HFMA2 R7, -RZ, RZ, 0, 0 ;  /* 0x00000000ff077431 */ /* 0x000fe200000001ff */
[----:B---3--:R-:W-:-:S13]  /*0100*/  ISETP.GE.AND P0, PT, R2, 0x1, PT ;  /* 0x000000010200780c */ /* 0x008fda0003f06270 */
[----:B------:R-:W-:Y:S05]  /*0110*/  @!P0 BRA `(.L_x_1) ;  /* 0x0000000000208947 */ /* 0x000fea0003800000 */
[----:B------:R-:W-:Y:S02]  /*0120*/  MOV R7, RZ ;  /* 0x000000ff00077202 */ /* 0x000fe40000000f00 */
[----:B------:R-:W-:-:S07]  /*0130*/  MOV R0, 0x1 ;  /* 0x0000000100007802 */ /* 0x000fce0000000f00 */
.L_x_2:
[C---:B------:R-:W-:Y:S02]  /*0140*/  ISETP.GT.U32.AND P0, PT, R2.reuse, 0x7, PT ;  /* 0x000000070200780c */ /* 0x040fe40003f04070 */
[----:B------:R-:W-:Y:S02]  /*0150*/  LOP3.LUT R3, R2, 0x7, RZ, 0xc0, !PT ;  /* 0x0000000702037812 */ /* 0x000fe400078ec0ff */
[----:B------:R-:W-:-:S03]  /*0160*/  SHF.R.U32.HI R2, RZ, 0x3, R2 ;  /* 0x00000003ff027819 */ /* 0x000fc60000011602 */
[----:B------:R-:W-:Y:S02]  /*0170*/  IMAD R7, R3, R0, R7 ;  /* 0x0000000003077224 */ /* 0x000fe400078e0207 */
[----:B------:R-:W-:-:S04]  /*0180*/  IMAD R0, R0, 0xa, RZ ;  /* 0x0000000a00007824 */ /* 0x000fc800078e02ff */
[----:B------:R-:W-:Y:S05]  /*0190*/  @P0 BRA `(.L_x_2) ;  /* 0xfffffffc00e80947 */ /* 0x000fea000383ffff */
.L_x_1:
[----:B------:R-:W-:Y:S05]  /*01a0*/  BSYNC.RECONVERGENT B0 ;  /* 0x0000000000007941 */ /* 0x000fea0003800200 */
.L_x_0:
[----:B------:R-:W-:Y:S01]  /*01b0*/  STG.E desc[UR4][R4.64], R7 ;  /* 0x0000000704007986 */ /* 0x000fe2000c101904 */
[----:B------:R-:W-:Y:S05]  /*01c0*/  EXIT ;  /* 0x000000000000794d */ /* 0x000fea0003800000 */
.L_x_3:
[----:B------:R-:W-:-:S00]  /*01d0*/  BRA `(.L_x_3) ;  /* 0xfffffffc00fc7947 */ /* 0x000fc0000383ffff */
[----:B------:R-:W-:-:S00]  /*01e0*/  NOP ;  /* 0x0000000000007918 */ /* 0x000fc00000000000 */
        /* <DEDUP_REMOVED lines=9> */
.L_x_4:


//--------------------- .nv.shared.reserved.0     --------------------------
	.section	.nv.shared.reserved.0,"aw",@nobits
	.weak		__nv_reservedSMEM_offset_0_alias
	.size		__nv_reservedSMEM_offset_0_alias, 0, 64
	.other		__nv_reservedSMEM_offset_0_alias,@"STO_CUDA_RESERVED_SHARED STV_DEFAULT"
__nv_reservedSMEM_offset_0_alias:
	.zero		0
	.zero		64


//--------------------- .nv.constant0._Z19int_to_octal_kernelPiS_i --------------------------
	.section	.nv.constant0._Z19int_to_octal_kernelPiS_i,"a",@progbits
	.sectionflags	@""
	.align	4
.nv.constant0._Z19int_to_octal_kernelPiS_i:
	.zero		916


//--------------------- SYMBOLS --------------------------

	.type		.nv.reservedSmem.offset0,@object
	.size		.nv.reservedSmem.offset0,0x4
